//
// Generated by NVIDIA NVVM Compiler
//
// Compiler Build ID: CL-36424714
// Cuda compilation tools, release 13.0, V13.0.88
// Based on NVVM 20.0.0
//

.version 9.0
.target sm_100
.address_size 64

	// .globl	_Z16transpose_kernelPKfPf

.visible .entry _Z16transpose_kernelPKfPf(
	.param .u64 .ptr .align 1 _Z16transpose_kernelPKfPf_param_0,
	.param .u64 .ptr .align 1 _Z16transpose_kernelPKfPf_param_1
)
.maxntid 256
{
	.reg .pred 	%p<2>;
	.reg .b32 	%r<26>;
	.reg .b32 	%f<2>;
	.reg .b64 	%rd<9>;

	ld.param.u64 	%rd1, [_Z16transpose_kernelPKfPf_param_0];
	ld.param.u64 	%rd2, [_Z16transpose_kernelPKfPf_param_1];
	mov.u32 	%r2, %ctaid.x;
	mov.u32 	%r3, %ntid.x;
	mov.u32 	%r4, %tid.x;
	mad.lo.s32 	%r1, %r2, %r3, %r4;
	setp.gt.s32 	%p1, %r1, 23;
	@%p1 bra 	$L__BB0_2;
	cvta.to.global.u64 	%rd3, %rd1;
	cvta.to.global.u64 	%rd4, %rd2;
	shr.s32 	%r5, %r1, 31;
	shr.u32 	%r6, %r5, 30;
	add.s32 	%r7, %r1, %r6;
	and.b32  	%r8, %r7, 2147483644;
	sub.s32 	%r9, %r1, %r8;
	shr.s32 	%r10, %r7, 2;
	mul.hi.s32 	%r11, %r10, 1431655766;
	shr.u32 	%r12, %r11, 31;
	add.s32 	%r13, %r11, %r12;
	mul.lo.s32 	%r14, %r13, 3;
	sub.s32 	%r15, %r10, %r14;
	mul.hi.s32 	%r16, %r1, 715827883;
	shr.u32 	%r17, %r16, 31;
	shr.s32 	%r18, %r16, 1;
	add.s32 	%r19, %r18, %r17;
	shr.u32 	%r20, %r19, 31;
	add.s32 	%r21, %r19, %r20;
	and.b32  	%r22, %r21, -2;
	sub.s32 	%r23, %r19, %r22;
	mad.lo.s32 	%r24, %r9, 6, %r15;
	mad.lo.s32 	%r25, %r23, 3, %r24;
	mul.wide.s32 	%rd5, %r1, 4;
	add.s64 	%rd6, %rd3, %rd5;
	ld.global.nc.f32 	%f1, [%rd6];
	mul.wide.s32 	%rd7, %r25, 4;
	add.s64 	%rd8, %rd4, %rd7;
	st.global.f32 	[%rd8], %f1;
$L__BB0_2:
	ret;

}


// ===== COMPILED SASS (sm_100) =====

	.target	sm_100

	.elftype	@"ET_EXEC"


//--------------------- .note.nv.tkinfo           --------------------------
	.section	.note.nv.tkinfo,"",@"SHT_NOTE"
	.sectionflags	@"SHF_NOTE_NV_TKINFO"
	.tkinfo
        /*0018*/ 	.word	0x00000002
        /*0030*/ 	.string	""
        /*0030*/ 	.string	"ptxas"
        /*0030*/ 	.string	"Cuda compilation tools, release 13.0, V13.0.88"
        /*0030*/ 	.string	"Build cuda_13.0.r13.0/compiler.36424714_0"
        /*0030*/ 	.string	"-arch sm_100 -m 64 "



//--------------------- .note.nv.cuinfo           --------------------------
	.section	.note.nv.cuinfo,"",@"SHT_NOTE"
	.sectionflags	@"SHF_NOTE_NV_CUINFO"
        /*0018*/ 	.short	0x0002
        /*001a*/ 	.short	0x0064
        /*001c*/ 	.short	0x0082
	.zero		2


//--------------------- .nv.info                  --------------------------
	.section	.nv.info,"",@"SHT_CUDA_INFO"
	.align	4


	//----- nvinfo : EIATTR_REGCOUNT
	.align		4
        /*0000*/ 	.byte	0x04, 0x2f
        /*0002*/ 	.short	(.L_1 - .L_0)
	.align		4
.L_0:
        /*0004*/ 	.word	index@(_Z16transpose_kernelPKfPf)
        /*0008*/ 	.word	0x0000000e


	//----- nvinfo : EIATTR_FRAME_SIZE
	.align		4
.L_1:
        /*000c*/ 	.byte	0x04, 0x11
        /*000e*/ 	.short	(.L_3 - .L_2)
	.align		4
.L_2:
        /*0010*/ 	.word	index@(_Z16transpose_kernelPKfPf)
        /*0014*/ 	.word	0x00000000


	//----- nvinfo : EIATTR_MIN_STACK_SIZE
	.align		4
.L_3:
        /*0018*/ 	.byte	0x04, 0x12
        /*001a*/ 	.short	(.L_5 - .L_4)
	.align		4
.L_4:
        /*001c*/ 	.word	index@(_Z16transpose_kernelPKfPf)
        /*0020*/ 	.word	0x00000000
.L_5:


//--------------------- .nv.compat                --------------------------
	.section	.nv.compat,"",@"SHT_CUDA_COMPAT_INFO"
	.align	4
        /*0000*/ 	.byte	0x02, 0x09, 0x00, 0x00, 0x02, 0x02, 0x01, 0x00, 0x02, 0x05, 0x05, 0x00, 0x03, 0x07, 0x01, 0x01
        /*0010*/ 	.byte	0x02, 0x03, 0x00, 0x00, 0x02, 0x06, 0x01, 0x00, 0x04, 0x0b, 0x08, 0x00, 0x09, 0x00, 0x00, 0x00
        /*0020*/ 	.byte	0x00, 0x00, 0x00, 0x00


//--------------------- .nv.info._Z16transpose_kernelPKfPf --------------------------
	.section	.nv.info._Z16transpose_kernelPKfPf,"",@"SHT_CUDA_INFO"
	.sectionflags	@""
	.align	4


	//----- nvinfo : EIATTR_CUDA_API_VERSION
	.align		4
        /*0000*/ 	.byte	0x04, 0x37
        /*0002*/ 	.short	(.L_7 - .L_6)
.L_6:
        /*0004*/ 	.word	0x00000082


	//----- nvinfo : EIATTR_KPARAM_INFO
	.align		4
.L_7:
        /*0008*/ 	.byte	0x04, 0x17
        /*000a*/ 	.short	(.L_9 - .L_8)
.L_8:
        /*000c*/ 	.word	0x00000000
        /*0010*/ 	.short	0x0001
        /*0012*/ 	.short	0x0008
        /*0014*/ 	.byte	0x00, 0xf5, 0x21, 0x00


	//----- nvinfo : EIATTR_KPARAM_INFO
	.align		4
.L_9:
        /*0018*/ 	.byte	0x04, 0x17
        /*001a*/ 	.short	(.L_11 - .L_10)
.L_10:
        /*001c*/ 	.word	0x00000000
        /*0020*/ 	.short	0x0000
        /*0022*/ 	.short	0x0000
        /*0024*/ 	.byte	0x00, 0xf5, 0x21, 0x00


	//----- nvinfo : EIATTR_SPARSE_MMA_MASK
	.align		4
.L_11:
        /*0028*/ 	.byte	0x03, 0x50
        /*002a*/ 	.short	0x0000


	//----- nvinfo : EIATTR_MAXREG_COUNT
	.align		4
        /*002c*/ 	.byte	0x03, 0x1b
        /*002e*/ 	.short	0x00ff


	//----- nvinfo : EIATTR_MERCURY_ISA_VERSION
	.align		4
        /*0030*/ 	.byte	0x03, 0x5f
        /*0032*/ 	.short	0x0101


	//----- nvinfo : EIATTR_VRC_CTA_INIT_COUNT
	.align		4
        /*0034*/ 	.byte	0x02, 0x4a
	.zero		1
	.zero		1


	//----- nvinfo : EIATTR_EXIT_INSTR_OFFSETS
	.align		4
        /*0038*/ 	.byte	0x04, 0x1c
        /*003a*/ 	.short	(.L_13 - .L_12)


	//   ....[0]....
.L_12:
        /*003c*/ 	.word	0x00000060


	//   ....[1]....
        /*0040*/ 	.word	0x000001e0


	//----- nvinfo : EIATTR_MAX_THREADS
	.align		4
.L_13:
        /*0044*/ 	.byte	0x04, 0x05
        /*0046*/ 	.short	(.L_15 - .L_14)
.L_14:
        /*0048*/ 	.word	0x00000100
        /*004c*/ 	.word	0x00000001
        /*0050*/ 	.word	0x00000001


	//----- nvinfo : EIATTR_CBANK_PARAM_SIZE
	.align		4
.L_15:
        /*0054*/ 	.byte	0x03, 0x19
        /*0056*/ 	.short	0x0010


	//----- nvinfo : EIATTR_PARAM_CBANK
	.align		4
        /*0058*/ 	.byte	0x04, 0x0a
        /*005a*/ 	.short	(.L_17 - .L_16)
	.align		4
.L_16:
        /*005c*/ 	.word	index@(.nv.constant0._Z16transpose_kernelPKfPf)
        /*0060*/ 	.short	0x0380
        /*0062*/ 	.short	0x0010


	//----- nvinfo : EIATTR_SW_WAR
	.align		4
.L_17:
        /*0064*/ 	.byte	0x04, 0x36
        /*0066*/ 	.short	(.L_19 - .L_18)
.L_18:
        /*0068*/ 	.word	0x00000008
.L_19:


//--------------------- .nv.callgraph             --------------------------
	.section	.nv.callgraph,"",@"SHT_CUDA_CALLGRAPH"
	.align	4
	.sectionentsize	8
	.align		4
        /*0000*/ 	.word	0x00000000
	.align		4
        /*0004*/ 	.word	0xffffffff
	.align		4
        /*0008*/ 	.word	0x00000000
	.align		4
        /*000c*/ 	.word	0xfffffffe
	.align		4
        /*0010*/ 	.word	0x00000000
	.align		4
        /*0014*/ 	.word	0xfffffffd
	.align		4
        /*0018*/ 	.word	0x00000000
	.align		4
        /*001c*/ 	.word	0xfffffffc


//--------------------- .text._Z16transpose_kernelPKfPf --------------------------
	.section	.text._Z16transpose_kernelPKfPf,"ax",@progbits
	.align	128
        .global         _Z16transpose_kernelPKfPf
        .type           _Z16transpose_kernelPKfPf,@function
        .size           _Z16transpose_kernelPKfPf,(.L_x_1 - _Z16transpose_kernelPKfPf)
        .other          _Z16transpose_kernelPKfPf,@"STO_CUDA_ENTRY STV_DEFAULT"
_Z16transpose_kernelPKfPf:
.text._Z16transpose_kernelPKfPf:
[----:B------:R-:W-:Y:S01]  /*0000*/  LDC R1, c[0x0][0x37c] ;  /* 0x0000df00ff017b82 */ /* 0x000fe20000000800 */
[----:B------:R-:W0:Y:S07]  /*0010*/  S2R R0, SR_TID.X ;  /* 0x0000000000007919 */ /* 0x000e2e0000002100 */
[----:B------:R-:W0:Y:S08]  /*0020*/  S2UR UR4, SR_CTAID.X ;  /* 0x00000000000479c3 */ /* 0x000e300000002500 */
[----:B------:R-:W0:Y:S02]  /*0030*/  LDC R7, c[0x0][0x360] ;  /* 0x0000d800ff077b82 */ /* 0x000e240000000800 */
[----:B0-----:R-:W-:-:S05]  /*0040*/  IMAD R7, R7, UR4, R0 ;  /* 0x0000000407077c24 */ /* 0x001fca000f8e0200 */
[----:B------:R-:W-:-:S13]  /*0050*/  ISETP.GT.AND P0, PT, R7, 0x17, PT ;  /* 0x000000170700780c */ /* 0x000fda0003f04270 */
[----:B------:R-:W-:Y:S05]  /*0060*/  @P0 EXIT ;  /* 0x000000000000094d */ /* 0x000fea0003800000 */
[----:B------:R-:W0:Y:S01]  /*0070*/  LDC.64 R4, c[0x0][0x380] ;  /* 0x0000e000ff047b82 */ /* 0x000e220000000a00 */
[----:B------:R-:W1:Y:S01]  /*0080*/  LDCU.64 UR4, c[0x0][0x358] ;  /* 0x00006b00ff0477ac */ /* 0x000e620008000a00 */
[----:B------:R-:W-:Y:S01]  /*0090*/  SHF.R.S32.HI R0, RZ, 0x1f, R7 ;  /* 0x0000001fff007819 */ /* 0x000fe20000011407 */
[----:B------:R-:W-:-:S05]  /*00a0*/  IMAD.HI R8, R7, 0x2aaaaaab, RZ ;  /* 0x2aaaaaab07087827 */ /* 0x000fca00078e02ff */
[----:B------:R-:W2:Y:S01]  /*00b0*/  LDC.64 R2, c[0x0][0x388] ;  /* 0x0000e200ff027b82 */ /* 0x000ea20000000a00 */
[----:B0-----:R-:W-:-:S05]  /*00c0*/  IMAD.WIDE R4, R7, 0x4, R4 ;  /* 0x0000000407047825 */ /* 0x001fca00078e0204 */
[----:B-1----:R0:W3:Y:S01]  /*00d0*/  LDG.E.CONSTANT R11, desc[UR4][R4.64] ;  /* 0x00000004040b7981 */ /* 0x0020e2000c1e9900 */
[----:B------:R-:W-:Y:S02]  /*00e0*/  LEA.HI R0, R0, R7, RZ, 0x2 ;  /* 0x0000000700007211 */ /* 0x000fe400078f10ff */
[----:B------:R-:W-:Y:S02]  /*00f0*/  SHF.R.S32.HI R9, RZ, 0x1, R8 ;  /* 0x00000001ff097819 */ /* 0x000fe40000011408 */
[----:B------:R-:W-:Y:S02]  /*0100*/  SHF.R.S32.HI R6, RZ, 0x2, R0 ;  /* 0x00000002ff067819 */ /* 0x000fe40000011400 */
[----:B------:R-:W-:Y:S02]  /*0110*/  LEA.HI R9, R8, R9, RZ, 0x1 ;  /* 0x0000000908097211 */ /* 0x000fe400078f08ff */
[----:B------:R-:W-:Y:S01]  /*0120*/  LOP3.LUT R0, R0, 0x7ffffffc, RZ, 0xc0, !PT ;  /* 0x7ffffffc00007812 */ /* 0x000fe200078ec0ff */
[----:B------:R-:W-:Y:S01]  /*0130*/  IMAD.HI R8, R6, 0x55555556, RZ ;  /* 0x5555555606087827 */ /* 0x000fe200078e02ff */
[----:B------:R-:W-:-:S03]  /*0140*/  LEA.HI R10, R9, R9, RZ, 0x1 ;  /* 0x00000009090a7211 */ /* 0x000fc600078f08ff */
[----:B------:R-:W-:Y:S01]  /*0150*/  IMAD.IADD R0, R7, 0x1, -R0 ;  /* 0x0000000107007824 */ /* 0x000fe200078e0a00 */
[----:B0-----:R-:W-:Y:S02]  /*0160*/  LEA.HI R5, R8, R8, RZ, 0x1 ;  /* 0x0000000808057211 */ /* 0x001fe400078f08ff */
[----:B------:R-:W-:-:S03]  /*0170*/  LOP3.LUT R10, R10, 0xfffffffe, RZ, 0xc0, !PT ;  /* 0xfffffffe0a0a7812 */ /* 0x000fc600078ec0ff */
[----:B------:R-:W-:Y:S02]  /*0180*/  IMAD R5, R5, -0x3, R6 ;  /* 0xfffffffd05057824 */ /* 0x000fe400078e0206 */
[----:B------:R-:W-:Y:S02]  /*0190*/  IMAD.IADD R10, R9, 0x1, -R10 ;  /* 0x00000001090a7824 */ /* 0x000fe400078e0a0a */
[----:B------:R-:W-:-:S04]  /*01a0*/  IMAD R5, R0, 0x6, R5 ;  /* 0x0000000600057824 */ /* 0x000fc800078e0205 */
[----:B------:R-:W-:-:S04]  /*01b0*/  IMAD R5, R10, 0x3, R5 ;  /* 0x000000030a057824 */ /* 0x000fc800078e0205 */
[----:B--2---:R-:W-:-:S05]  /*01c0*/  IMAD.WIDE R2, R5, 0x4, R2 ;  /* 0x0000000405027825 */ /* 0x004fca00078e0202 */
[----:B---3--:R-:W-:Y:S01]  /*01d0*/  STG.E desc[UR4][R2.64], R11 ;  /* 0x0000000b02007986 */ /* 0x008fe2000c101904 */
[----:B------:R-:W-:Y:S05]  /*01e0*/  EXIT ;  /* 0x000000000000794d */ /* 0x000fea0003800000 */
.L_x_0:
[----:B------:R-:W-:-:S00]  /*01f0*/  BRA `(.L_x_0) ;  /* 0xfffffffc00fc7947 */ /* 0x000fc0000383ffff */
[----:B------:R-:W-:-:S00]  /*0200*/  NOP ;  /* 0x0000000000007918 */ /* 0x000fc00000000000 */
[----:B------:R-:W-:-:S00]  /*0210*/  NOP ;  /* 0x0000000000007918 */ /* 0x000fc00000000000 */
[----:B------:R-:W-:-:S00]  /*0220*/  NOP ;  /* 0x0000000000007918 */ /* 0x000fc00000000000 */
[----:B------:R-:W-:-:S00]  /*0230*/  NOP ;  /* 0x0000000000007918 */ /* 0x000fc00000000000 */
[----:B------:R-:W-:-:S00]  /*0240*/  NOP ;  /* 0x0000000000007918 */ /* 0x000fc00000000000 */
[----:B------:R-:W-:-:S00]  /*0250*/  NOP ;  /* 0x0000000000007918 */ /* 0x000fc00000000000 */
[----:B------:R-:W-:-:S00]  /*0260*/  NOP ;  /* 0x0000000000007918 */ /* 0x000fc00000000000 */
[----:B------:R-:W-:-:S00]  /*0270*/  NOP ;  /* 0x0000000000007918 */ /* 0x000fc00000000000 */
.L_x_1:


//--------------------- .nv.shared.reserved.0     --------------------------
	.section	.nv.shared.reserved.0,"aw",@nobits
	.weak		__nv_reservedSMEM_offset_0_alias
	.size		__nv_reservedSMEM_offset_0_alias, 0, 64
	.other		__nv_reservedSMEM_offset_0_alias,@"STO_CUDA_RESERVED_SHARED STV_DEFAULT"
__nv_reservedSMEM_offset_0_alias:
	.zero		0
	.zero		64


//--------------------- .nv.constant0._Z16transpose_kernelPKfPf --------------------------
	.section	.nv.constant0._Z16transpose_kernelPKfPf,"a",@progbits
	.sectionflags	@""
	.align	4
.nv.constant0._Z16transpose_kernelPKfPf:
	.zero		912


//--------------------- SYMBOLS --------------------------

	.type		.nv.reservedSmem.offset0,@object
	.size		.nv.reservedSmem.offset0,0x4
